//
// Generated by NVIDIA NVVM Compiler
//
// Compiler Build ID: CL-36424714
// Cuda compilation tools, release 13.0, V13.0.88
// Based on NVVM 20.0.0
//

.version 9.0
.target sm_100
.address_size 64

	// .globl	_Z21naive_matrix_multiplyPfS_S_

.visible .entry _Z21naive_matrix_multiplyPfS_S_(
	.param .u64 .ptr .align 1 _Z21naive_matrix_multiplyPfS_S__param_0,
	.param .u64 .ptr .align 1 _Z21naive_matrix_multiplyPfS_S__param_1,
	.param .u64 .ptr .align 1 _Z21naive_matrix_multiplyPfS_S__param_2
)
{
	.reg .pred 	%p<5>;
	.reg .b32 	%r<18>;
	.reg .b32 	%f<52>;
	.reg .b64 	%rd<18>;

	ld.param.u64 	%rd5, [_Z21naive_matrix_multiplyPfS_S__param_0];
	ld.param.u64 	%rd6, [_Z21naive_matrix_multiplyPfS_S__param_1];
	ld.param.u64 	%rd7, [_Z21naive_matrix_multiplyPfS_S__param_2];
	mov.u32 	%r8, %ctaid.x;
	mov.u32 	%r9, %ntid.x;
	mov.u32 	%r10, %tid.x;
	mad.lo.s32 	%r1, %r8, %r9, %r10;
	mov.u32 	%r11, %ctaid.y;
	mov.u32 	%r12, %ntid.y;
	mov.u32 	%r13, %tid.y;
	mad.lo.s32 	%r2, %r11, %r12, %r13;
	setp.gt.u32 	%p1, %r2, 9999;
	setp.gt.s32 	%p2, %r1, 9999;
	or.pred  	%p3, %p1, %p2;
	@%p3 bra 	$L__BB0_4;
	mul.lo.s32 	%r3, %r2, 10000;
	mul.wide.u32 	%rd8, %r3, 4;
	cvta.to.global.u64 	%rd9, %rd5;
	add.s64 	%rd10, %rd8, %rd9;
	add.s64 	%rd17, %rd10, 32;
	cvta.to.global.u64 	%rd11, %rd6;
	add.s64 	%rd2, %rd11, 320000;
	mov.f32 	%f51, 0f00000000;
	mov.b32 	%r17, 0;
	mov.u32 	%r16, %r1;
$L__BB0_2:
	mul.wide.s32 	%rd12, %r16, 4;
	add.s64 	%rd13, %rd2, %rd12;
	ld.global.f32 	%f4, [%rd17+-32];
	ld.global.f32 	%f5, [%rd13+-320000];
	fma.rn.f32 	%f6, %f4, %f5, %f51;
	ld.global.f32 	%f7, [%rd17+-28];
	ld.global.f32 	%f8, [%rd13+-280000];
	fma.rn.f32 	%f9, %f7, %f8, %f6;
	ld.global.f32 	%f10, [%rd17+-24];
	ld.global.f32 	%f11, [%rd13+-240000];
	fma.rn.f32 	%f12, %f10, %f11, %f9;
	ld.global.f32 	%f13, [%rd17+-20];
	ld.global.f32 	%f14, [%rd13+-200000];
	fma.rn.f32 	%f15, %f13, %f14, %f12;
	ld.global.f32 	%f16, [%rd17+-16];
	ld.global.f32 	%f17, [%rd13+-160000];
	fma.rn.f32 	%f18, %f16, %f17, %f15;
	ld.global.f32 	%f19, [%rd17+-12];
	ld.global.f32 	%f20, [%rd13+-120000];
	fma.rn.f32 	%f21, %f19, %f20, %f18;
	ld.global.f32 	%f22, [%rd17+-8];
	ld.global.f32 	%f23, [%rd13+-80000];
	fma.rn.f32 	%f24, %f22, %f23, %f21;
	ld.global.f32 	%f25, [%rd17+-4];
	ld.global.f32 	%f26, [%rd13+-40000];
	fma.rn.f32 	%f27, %f25, %f26, %f24;
	ld.global.f32 	%f28, [%rd17];
	ld.global.f32 	%f29, [%rd13];
	fma.rn.f32 	%f30, %f28, %f29, %f27;
	ld.global.f32 	%f31, [%rd17+4];
	ld.global.f32 	%f32, [%rd13+40000];
	fma.rn.f32 	%f33, %f31, %f32, %f30;
	ld.global.f32 	%f34, [%rd17+8];
	ld.global.f32 	%f35, [%rd13+80000];
	fma.rn.f32 	%f36, %f34, %f35, %f33;
	ld.global.f32 	%f37, [%rd17+12];
	ld.global.f32 	%f38, [%rd13+120000];
	fma.rn.f32 	%f39, %f37, %f38, %f36;
	ld.global.f32 	%f40, [%rd17+16];
	ld.global.f32 	%f41, [%rd13+160000];
	fma.rn.f32 	%f42, %f40, %f41, %f39;
	ld.global.f32 	%f43, [%rd17+20];
	ld.global.f32 	%f44, [%rd13+200000];
	fma.rn.f32 	%f45, %f43, %f44, %f42;
	ld.global.f32 	%f46, [%rd17+24];
	ld.global.f32 	%f47, [%rd13+240000];
	fma.rn.f32 	%f48, %f46, %f47, %f45;
	ld.global.f32 	%f49, [%rd17+28];
	ld.global.f32 	%f50, [%rd13+280000];
	fma.rn.f32 	%f51, %f49, %f50, %f48;
	add.s32 	%r17, %r17, 16;
	add.s64 	%rd17, %rd17, 64;
	add.s32 	%r16, %r16, 160000;
	setp.ne.s32 	%p4, %r17, 10000;
	@%p4 bra 	$L__BB0_2;
	add.s32 	%r15, %r3, %r1;
	cvta.to.global.u64 	%rd14, %rd7;
	mul.wide.s32 	%rd15, %r15, 4;
	add.s64 	%rd16, %rd14, %rd15;
	st.global.f32 	[%rd16], %f51;
$L__BB0_4:
	ret;

}


// ===== COMPILED SASS (sm_100) =====

	.target	sm_100

	.elftype	@"ET_EXEC"


//--------------------- .note.nv.tkinfo           --------------------------
	.section	.note.nv.tkinfo,"",@"SHT_NOTE"
	.sectionflags	@"SHF_NOTE_NV_TKINFO"
	.tkinfo
        /*0018*/ 	.word	0x00000002
        /*0030*/ 	.string	""
        /*0030*/ 	.string	"ptxas"
        /*0030*/ 	.string	"Cuda compilation tools, release 13.0, V13.0.88"
        /*0030*/ 	.string	"Build cuda_13.0.r13.0/compiler.36424714_0"
        /*0030*/ 	.string	"-arch sm_100 -m 64 "



//--------------------- .note.nv.cuinfo           --------------------------
	.section	.note.nv.cuinfo,"",@"SHT_NOTE"
	.sectionflags	@"SHF_NOTE_NV_CUINFO"
        /*0018*/ 	.short	0x0002
        /*001a*/ 	.short	0x0064
        /*001c*/ 	.short	0x0082
	.zero		2


//--------------------- .nv.info                  --------------------------
	.section	.nv.info,"",@"SHT_CUDA_INFO"
	.align	4


	//----- nvinfo : EIATTR_REGCOUNT
	.align		4
        /*0000*/ 	.byte	0x04, 0x2f
        /*0002*/ 	.short	(.L_1 - .L_0)
	.align		4
.L_0:
        /*0004*/ 	.word	index@(_Z21naive_matrix_multiplyPfS_S_)
        /*0008*/ 	.word	0x0000001f


	//----- nvinfo : EIATTR_FRAME_SIZE
	.align		4
.L_1:
        /*000c*/ 	.byte	0x04, 0x11
        /*000e*/ 	.short	(.L_3 - .L_2)
	.align		4
.L_2:
        /*0010*/ 	.word	index@(_Z21naive_matrix_multiplyPfS_S_)
        /*0014*/ 	.word	0x00000000


	//----- nvinfo : EIATTR_MIN_STACK_SIZE
	.align		4
.L_3:
        /*0018*/ 	.byte	0x04, 0x12
        /*001a*/ 	.short	(.L_5 - .L_4)
	.align		4
.L_4:
        /*001c*/ 	.word	index@(_Z21naive_matrix_multiplyPfS_S_)
        /*0020*/ 	.word	0x00000000
.L_5:


//--------------------- .nv.compat                --------------------------
	.section	.nv.compat,"",@"SHT_CUDA_COMPAT_INFO"
	.align	4
        /*0000*/ 	.byte	0x02, 0x09, 0x00, 0x00, 0x02, 0x02, 0x01, 0x00, 0x02, 0x05, 0x05, 0x00, 0x03, 0x07, 0x01, 0x01
        /*0010*/ 	.byte	0x02, 0x03, 0x00, 0x00, 0x02, 0x06, 0x01, 0x00, 0x04, 0x0b, 0x08, 0x00, 0x09, 0x00, 0x00, 0x00
        /*0020*/ 	.byte	0x00, 0x00, 0x00, 0x00


//--------------------- .nv.info._Z21naive_matrix_multiplyPfS_S_ --------------------------
	.section	.nv.info._Z21naive_matrix_multiplyPfS_S_,"",@"SHT_CUDA_INFO"
	.sectionflags	@""
	.align	4


	//----- nvinfo : EIATTR_CUDA_API_VERSION
	.align		4
        /*0000*/ 	.byte	0x04, 0x37
        /*0002*/ 	.short	(.L_7 - .L_6)
.L_6:
        /*0004*/ 	.word	0x00000082


	//----- nvinfo : EIATTR_KPARAM_INFO
	.align		4
.L_7:
        /*0008*/ 	.byte	0x04, 0x17
        /*000a*/ 	.short	(.L_9 - .L_8)
.L_8:
        /*000c*/ 	.word	0x00000000
        /*0010*/ 	.short	0x0002
        /*0012*/ 	.short	0x0010
        /*0014*/ 	.byte	0x00, 0xf5, 0x21, 0x00


	//----- nvinfo : EIATTR_KPARAM_INFO
	.align		4
.L_9:
        /*0018*/ 	.byte	0x04, 0x17
        /*001a*/ 	.short	(.L_11 - .L_10)
.L_10:
        /*001c*/ 	.word	0x00000000
        /*0020*/ 	.short	0x0001
        /*0022*/ 	.short	0x0008
        /*0024*/ 	.byte	0x00, 0xf5, 0x21, 0x00


	//----- nvinfo : EIATTR_KPARAM_INFO
	.align		4
.L_11:
        /*0028*/ 	.byte	0x04, 0x17
        /*002a*/ 	.short	(.L_13 - .L_12)
.L_12:
        /*002c*/ 	.word	0x00000000
        /*0030*/ 	.short	0x0000
        /*0032*/ 	.short	0x0000
        /*0034*/ 	.byte	0x00, 0xf5, 0x21, 0x00


	//----- nvinfo : EIATTR_SPARSE_MMA_MASK
	.align		4
.L_13:
        /*0038*/ 	.byte	0x03, 0x50
        /*003a*/ 	.short	0x0000


	//----- nvinfo : EIATTR_MAXREG_COUNT
	.align		4
        /*003c*/ 	.byte	0x03, 0x1b
        /*003e*/ 	.short	0x00ff


	//----- nvinfo : EIATTR_MERCURY_ISA_VERSION
	.align		4
        /*0040*/ 	.byte	0x03, 0x5f
        /*0042*/ 	.short	0x0101


	//----- nvinfo : EIATTR_VRC_CTA_INIT_COUNT
	.align		4
        /*0044*/ 	.byte	0x02, 0x4a
	.zero		1
	.zero		1


	//----- nvinfo : EIATTR_EXIT_INSTR_OFFSETS
	.align		4
        /*0048*/ 	.byte	0x04, 0x1c
        /*004a*/ 	.short	(.L_15 - .L_14)


	//   ....[0]....
.L_14:
        /*004c*/ 	.word	0x000000b0


	//   ....[1]....
        /*0050*/ 	.word	0x00000550


	//----- nvinfo : EIATTR_CBANK_PARAM_SIZE
	.align		4
.L_15:
        /*0054*/ 	.byte	0x03, 0x19
        /*0056*/ 	.short	0x0018


	//----- nvinfo : EIATTR_PARAM_CBANK
	.align		4
        /*0058*/ 	.byte	0x04, 0x0a
        /*005a*/ 	.short	(.L_17 - .L_16)
	.align		4
.L_16:
        /*005c*/ 	.word	index@(.nv.constant0._Z21naive_matrix_multiplyPfS_S_)
        /*0060*/ 	.short	0x0380
        /*0062*/ 	.short	0x0018


	//----- nvinfo : EIATTR_SW_WAR
	.align		4
.L_17:
        /*0064*/ 	.byte	0x04, 0x36
        /*0066*/ 	.short	(.L_19 - .L_18)
.L_18:
        /*0068*/ 	.word	0x00000008
.L_19:


//--------------------- .nv.callgraph             --------------------------
	.section	.nv.callgraph,"",@"SHT_CUDA_CALLGRAPH"
	.align	4
	.sectionentsize	8
	.align		4
        /*0000*/ 	.word	0x00000000
	.align		4
        /*0004*/ 	.word	0xffffffff
	.align		4
        /*0008*/ 	.word	0x00000000
	.align		4
        /*000c*/ 	.word	0xfffffffe
	.align		4
        /*0010*/ 	.word	0x00000000
	.align		4
        /*0014*/ 	.word	0xfffffffd
	.align		4
        /*0018*/ 	.word	0x00000000
	.align		4
        /*001c*/ 	.word	0xfffffffc


//--------------------- .text._Z21naive_matrix_multiplyPfS_S_ --------------------------
	.section	.text._Z21naive_matrix_multiplyPfS_S_,"ax",@progbits
	.align	128
        .global         _Z21naive_matrix_multiplyPfS_S_
        .type           _Z21naive_matrix_multiplyPfS_S_,@function
        .size           _Z21naive_matrix_multiplyPfS_S_,(.L_x_2 - _Z21naive_matrix_multiplyPfS_S_)
        .other          _Z21naive_matrix_multiplyPfS_S_,@"STO_CUDA_ENTRY STV_DEFAULT"
_Z21naive_matrix_multiplyPfS_S_:
.text._Z21naive_matrix_multiplyPfS_S_:
[----:B------:R-:W-:Y:S01]  /*0000*/  LDC R1, c[0x0][0x37c] ;  /* 0x0000df00ff017b82 */ /* 0x000fe20000000800 */
[----:B------:R-:W0:Y:S07]  /*0010*/  S2R R3, SR_TID.X ;  /* 0x0000000000037919 */ /* 0x000e2e0000002100 */
[----:B------:R-:W0:Y:S01]  /*0020*/  S2UR UR4, SR_CTAID.X ;  /* 0x00000000000479c3 */ /* 0x000e220000002500 */
[----:B------:R-:W1:Y:S07]  /*0030*/  S2R R2, SR_TID.Y ;  /* 0x0000000000027919 */ /* 0x000e6e0000002200 */
[----:B------:R-:W0:Y:S08]  /*0040*/  LDC R0, c[0x0][0x360] ;  /* 0x0000d800ff007b82 */ /* 0x000e300000000800 */
[----:B------:R-:W1:Y:S08]  /*0050*/  S2UR UR5, SR_CTAID.Y ;  /* 0x00000000000579c3 */ /* 0x000e700000002600 */
[----:B------:R-:W1:Y:S01]  /*0060*/  LDC R7, c[0x0][0x364] ;  /* 0x0000d900ff077b82 */ /* 0x000e620000000800 */
[----:B0-----:R-:W-:-:S05]  /*0070*/  IMAD R0, R0, UR4, R3 ;  /* 0x0000000400007c24 */ /* 0x001fca000f8e0203 */
[----:B------:R-:W-:Y:S01]  /*0080*/  ISETP.GT.AND P0, PT, R0, 0x270f, PT ;  /* 0x0000270f0000780c */ /* 0x000fe20003f04270 */
[----:B-1----:R-:W-:-:S05]  /*0090*/  IMAD R7, R7, UR5, R2 ;  /* 0x0000000507077c24 */ /* 0x002fca000f8e0202 */
[----:B------:R-:W-:-:S13]  /*00a0*/  ISETP.GT.U32.OR P0, PT, R7, 0x270f, P0 ;  /* 0x0000270f0700780c */ /* 0x000fda0000704470 */
[----:B------:R-:W-:Y:S05]  /*00b0*/  @P0 EXIT ;  /* 0x000000000000094d */ /* 0x000fea0003800000 */
[----:B------:R-:W0:Y:S01]  /*00c0*/  LDC.64 R2, c[0x0][0x380] ;  /* 0x0000e000ff027b82 */ /* 0x000e220000000a00 */
[----:B------:R-:W1:Y:S01]  /*00d0*/  LDCU.64 UR6, c[0x0][0x388] ;  /* 0x00007100ff0677ac */ /* 0x000e620008000a00 */
[----:B------:R-:W-:Y:S02]  /*00e0*/  IMAD R7, R7, 0x2710, RZ ;  /* 0x0000271007077824 */ /* 0x000fe400078e02ff */
[----:B------:R-:W-:Y:S01]  /*00f0*/  HFMA2 R14, -RZ, RZ, 0, 0 ;  /* 0x00000000ff0e7431 */ /* 0x000fe200000001ff */
[----:B------:R-:W-:Y:S01]  /*0100*/  MOV R6, R0 ;  /* 0x0000000000067202 */ /* 0x000fe20000000f00 */
[----:B------:R-:W2:Y:S01]  /*0110*/  LDCU.64 UR8, c[0x0][0x358] ;  /* 0x00006b00ff0877ac */ /* 0x000ea20008000a00 */
[----:B------:R-:W-:Y:S01]  /*0120*/  UMOV UR4, URZ ;  /* 0x000000ff00047c82 */ /* 0x000fe20008000000 */
[----:B-1----:R-:W-:-:S04]  /*0130*/  UIADD3 UR5, UP0, UPT, UR6, 0x4e200, URZ ;  /* 0x0004e20006057890 */ /* 0x002fc8000ff1e0ff */
[----:B------:R-:W-:Y:S01]  /*0140*/  UIADD3.X UR6, UPT, UPT, URZ, UR7, URZ, UP0, !UPT ;  /* 0x00000007ff067290 */ /* 0x000fe200087fe4ff */
[----:B0-----:R-:W-:-:S03]  /*0150*/  IMAD.WIDE.U32 R2, R7, 0x4, R2 ;  /* 0x0000000407027825 */ /* 0x001fc600078e0002 */
[----:B------:R-:W-:-:S04]  /*0160*/  IADD3 R4, P0, PT, R2, 0x20, RZ ;  /* 0x0000002002047810 */ /* 0x000fc80007f1e0ff */
[----:B--2---:R-:W-:-:S09]  /*0170*/  IADD3.X R5, PT, PT, RZ, R3, RZ, P0, !PT ;  /* 0x00000003ff057210 */ /* 0x004fd200007fe4ff */
.L_x_0:
[----:B------:R-:W-:Y:S01]  /*0180*/  MOV R2, UR5 ;  /* 0x0000000500027c02 */ /* 0x000fe20008000f00 */
[----:B------:R-:W2:Y:S01]  /*0190*/  LDG.E R15, desc[UR8][R4.64+-0x20] ;  /* 0xffffe008040f7981 */ /* 0x000ea2000c1e1900 */
[----:B------:R-:W-:-:S03]  /*01a0*/  MOV R3, UR6 ;  /* 0x0000000600037c02 */ /* 0x000fc60008000f00 */
[----:B------:R-:W3:Y:S01]  /*01b0*/  LDG.E R24, desc[UR8][R4.64+-0x1c] ;  /* 0xffffe40804187981 */ /* 0x000ee2000c1e1900 */
[----:B------:R-:W-:-:S03]  /*01c0*/  IMAD.WIDE R2, R6, 0x4, R2 ;  /* 0x0000000406027825 */ /* 0x000fc600078e0202 */
[----:B------:R-:W4:Y:S04]  /*01d0*/  LDG.E R19, desc[UR8][R4.64+-0x18] ;  /* 0xffffe80804137981 */ /* 0x000f28000c1e1900 */
[----:B------:R-:W2:Y:S04]  /*01e0*/  LDG.E R16, desc[UR8][R2.64+-0x4e200] ;  /* 0xfb1e000802107981 */ /* 0x000ea8000c1e1900 */
[----:B------:R-:W3:Y:S04]  /*01f0*/  LDG.E R25, desc[UR8][R2.64+-0x445c0] ;  /* 0xfbba400802197981 */ /* 0x000ee8000c1e1900 */
[----:B------:R-:W4:Y:S04]  /*0200*/  LDG.E R18, desc[UR8][R2.64+-0x3a980] ;  /* 0xfc56800802127981 */ /* 0x000f28000c1e1900 */
[----:B------:R-:W5:Y:S04]  /*0210*/  LDG.E R20, desc[UR8][R4.64+-0x14] ;  /* 0xffffec0804147981 */ /* 0x000f68000c1e1900 */
        /* <DEDUP_REMOVED lines=11> */
[----:B------:R-:W5:Y:S01]  /*02d0*/  LDG.E R26, desc[UR8][R4.64+0x1c] ;  /* 0x00001c08041a7981 */ /* 0x000f62000c1e1900 */
[----:B--2---:R-:W-:-:S03]  /*02e0*/  FFMA R15, R15, R16, R14 ;  /* 0x000000100f0f7223 */ /* 0x004fc6000000000e */
[----:B------:R-:W2:Y:S01]  /*02f0*/  LDG.E R16, desc[UR8][R4.64] ;  /* 0x0000000804107981 */ /* 0x000ea2000c1e1900 */
[----:B---3--:R-:W-:-:S03]  /*0300*/  FFMA R24, R24, R25, R15 ;  /* 0x0000001918187223 */ /* 0x008fc6000000000f */
[----:B------:R-:W3:Y:S01]  /*0310*/  LDG.E R14, desc[UR8][R4.64+0x4] ;  /* 0x00000408040e7981 */ /* 0x000ee2000c1e1900 */
[----:B----4-:R-:W-:-:S03]  /*0320*/  FFMA R25, R19, R18, R24 ;  /* 0x0000001213197223 */ /* 0x010fc60000000018 */
[----:B------:R-:W3:Y:S04]  /*0330*/  LDG.E R15, desc[UR8][R2.64+0x9c40] ;  /* 0x009c4008020f7981 */ /* 0x000ee8000c1e1900 */
[----:B------:R-:W4:Y:S01]  /*0340*/  LDG.E R18, desc[UR8][R4.64+0x8] ;  /* 0x0000080804127981 */ /* 0x000f22000c1e1900 */
[----:B-----5:R-:W-:-:S03]  /*0350*/  FFMA R25, R20, R21, R25 ;  /* 0x0000001514197223 */ /* 0x020fc60000000019 */
[----:B------:R-:W4:Y:S04]  /*0360*/  LDG.E R19, desc[UR8][R2.64+0x13880] ;  /* 0x0138800802137981 */ /* 0x000f28000c1e1900 */
[----:B------:R-:W5:Y:S01]  /*0370*/  LDG.E R20, desc[UR8][R4.64+0xc] ;  /* 0x00000c0804147981 */ /* 0x000f62000c1e1900 */
[----:B------:R-:W-:-:S03]  /*0380*/  FFMA R25, R22, R23, R25 ;  /* 0x0000001716197223 */ /* 0x000fc60000000019 */
[----:B------:R-:W5:Y:S04]  /*0390*/  LDG.E R21, desc[UR8][R2.64+0x1d4c0] ;  /* 0x01d4c00802157981 */ /* 0x000f68000c1e1900 */
[----:B------:R-:W5:Y:S04]  /*03a0*/  LDG.E R22, desc[UR8][R4.64+0x10] ;  /* 0x0000100804167981 */ /* 0x000f68000c1e1900 */
[----:B------:R-:W5:Y:S01]  /*03b0*/  LDG.E R23, desc[UR8][R2.64+0x27100] ;  /* 0x0271000802177981 */ /* 0x000f62000c1e1900 */
[----:B------:R-:W-:-:S03]  /*03c0*/  FFMA R28, R12, R13, R25 ;  /* 0x0000000d0c1c7223 */ /* 0x000fc60000000019 */
[----:B------:R-:W5:Y:S04]  /*03d0*/  LDG.E R24, desc[UR8][R4.64+0x14] ;  /* 0x0000140804187981 */ /* 0x000f68000c1e1900 */
[----:B------:R-:W5:Y:S04]  /*03e0*/  LDG.E R25, desc[UR8][R2.64+0x30d40] ;  /* 0x030d400802197981 */ /* 0x000f68000c1e1900 */
[----:B------:R0:W5:Y:S04]  /*03f0*/  LDG.E R13, desc[UR8][R4.64+0x18] ;  /* 0x00001808040d7981 */ /* 0x000168000c1e1900 */
[----:B------:R-:W5:Y:S01]  /*0400*/  LDG.E R12, desc[UR8][R2.64+0x3a980] ;  /* 0x03a98008020c7981 */ /* 0x000f62000c1e1900 */
[----:B------:R-:W-:-:S04]  /*0410*/  FFMA R9, R9, R8, R28 ;  /* 0x0000000809097223 */ /* 0x000fc8000000001c */
[----:B------:R-:W-:Y:S01]  /*0420*/  FFMA R9, R10, R11, R9 ;  /* 0x0000000b0a097223 */ /* 0x000fe20000000009 */
[----:B------:R-:W-:-:S04]  /*0430*/  UIADD3 UR4, UPT, UPT, UR4, 0x10, URZ ;  /* 0x0000001004047890 */ /* 0x000fc8000fffe0ff */
[----:B------:R-:W-:Y:S01]  /*0440*/  UISETP.NE.AND UP0, UPT, UR4, 0x2710, UPT ;  /* 0x000027100400788c */ /* 0x000fe2000bf05270 */
[----:B0-----:R-:W-:Y:S02]  /*0450*/  IADD3 R4, P0, PT, R4, 0x40, RZ ;  /* 0x0000004004047810 */ /* 0x001fe40007f1e0ff */
[----:B------:R-:W-:Y:S02]  /*0460*/  IADD3 R6, PT, PT, R6, 0x27100, RZ ;  /* 0x0002710006067810 */ /* 0x000fe40007ffe0ff */
[----:B------:R-:W-:Y:S01]  /*0470*/  IADD3.X R5, PT, PT, RZ, R5, RZ, P0, !PT ;  /* 0x00000005ff057210 */ /* 0x000fe200007fe4ff */
[----:B--2---:R-:W-:-:S04]  /*0480*/  FFMA R9, R16, R17, R9 ;  /* 0x0000001110097223 */ /* 0x004fc80000000009 */
[----:B---3--:R-:W-:-:S04]  /*0490*/  FFMA R9, R14, R15, R9 ;  /* 0x0000000f0e097223 */ /* 0x008fc80000000009 */
[----:B----4-:R-:W-:-:S04]  /*04a0*/  FFMA R9, R18, R19, R9 ;  /* 0x0000001312097223 */ /* 0x010fc80000000009 */
[----:B-----5:R-:W-:-:S04]  /*04b0*/  FFMA R9, R20, R21, R9 ;  /* 0x0000001514097223 */ /* 0x020fc80000000009 */
[----:B------:R-:W-:-:S04]  /*04c0*/  FFMA R9, R22, R23, R9 ;  /* 0x0000001716097223 */ /* 0x000fc80000000009 */
[----:B------:R-:W-:-:S04]  /*04d0*/  FFMA R24, R24, R25, R9 ;  /* 0x0000001918187223 */ /* 0x000fc80000000009 */
[----:B------:R-:W-:-:S04]  /*04e0*/  FFMA R13, R13, R12, R24 ;  /* 0x0000000c0d0d7223 */ /* 0x000fc80000000018 */
[----:B------:R-:W-:Y:S01]  /*04f0*/  FFMA R14, R26, R27, R13 ;  /* 0x0000001b1a0e7223 */ /* 0x000fe2000000000d */
[----:B------:R-:W-:Y:S06]  /*0500*/  BRA.U UP0, `(.L_x_0) ;  /* 0xfffffffd001c7547 */ /* 0x000fec000b83ffff */
[----:B------:R-:W0:Y:S01]  /*0510*/  LDC.64 R2, c[0x0][0x390] ;  /* 0x0000e400ff027b82 */ /* 0x000e220000000a00 */
[----:B------:R-:W-:-:S05]  /*0520*/  IADD3 R7, PT, PT, R0, R7, RZ ;  /* 0x0000000700077210 */ /* 0x000fca0007ffe0ff */
[----:B0-----:R-:W-:-:S05]  /*0530*/  IMAD.WIDE R2, R7, 0x4, R2 ;  /* 0x0000000407027825 */ /* 0x001fca00078e0202 */
[----:B------:R-:W-:Y:S01]  /*0540*/  STG.E desc[UR8][R2.64], R14 ;  /* 0x0000000e02007986 */ /* 0x000fe2000c101908 */
[----:B------:R-:W-:Y:S05]  /*0550*/  EXIT ;  /* 0x000000000000794d */ /* 0x000fea0003800000 */
.L_x_1:
[----:B------:R-:W-:-:S00]  /*0560*/  BRA `(.L_x_1) ;  /* 0xfffffffc00fc7947 */ /* 0x000fc0000383ffff */
[----:B------:R-:W-:-:S00]  /*0570*/  NOP ;  /* 0x0000000000007918 */ /* 0x000fc00000000000 */
        /* <DEDUP_REMOVED lines=8> */
.L_x_2:


//--------------------- .nv.shared.reserved.0     --------------------------
	.section	.nv.shared.reserved.0,"aw",@nobits
	.weak		__nv_reservedSMEM_offset_0_alias
	.size		__nv_reservedSMEM_offset_0_alias, 0, 64
	.other		__nv_reservedSMEM_offset_0_alias,@"STO_CUDA_RESERVED_SHARED STV_DEFAULT"
__nv_reservedSMEM_offset_0_alias:
	.zero		0
	.zero		64


//--------------------- .nv.constant0._Z21naive_matrix_multiplyPfS_S_ --------------------------
	.section	.nv.constant0._Z21naive_matrix_multiplyPfS_S_,"a",@progbits
	.sectionflags	@""
	.align	4
.nv.constant0._Z21naive_matrix_multiplyPfS_S_:
	.zero		920


//--------------------- SYMBOLS --------------------------

	.type		.nv.reservedSmem.offset0,@object
	.size		.nv.reservedSmem.offset0,0x4
